//
// Generated by NVIDIA NVVM Compiler
//
// Compiler Build ID: CL-36424714
// Cuda compilation tools, release 13.0, V13.0.88
// Based on NVVM 20.0.0
//

.version 9.0
.target sm_100
.address_size 64

	// .globl	_Z6preSumPiS_i
// _ZZ6preSumPiS_iE5s_num has been demoted

.visible .entry _Z6preSumPiS_i(
	.param .u64 .ptr .align 1 _Z6preSumPiS_i_param_0,
	.param .u64 .ptr .align 1 _Z6preSumPiS_i_param_1,
	.param .u32 _Z6preSumPiS_i_param_2
)
{
	.reg .pred 	%p<4>;
	.reg .b32 	%r<45>;
	.reg .b64 	%rd<9>;
	// demoted variable
	.shared .align 4 .b8 _ZZ6preSumPiS_iE5s_num[64];
	ld.param.u64 	%rd2, [_Z6preSumPiS_i_param_0];
	ld.param.u64 	%rd1, [_Z6preSumPiS_i_param_1];
	ld.param.u32 	%r11, [_Z6preSumPiS_i_param_2];
	cvta.to.global.u64 	%rd3, %rd2;
	mov.u32 	%r1, %tid.x;
	mul.wide.u32 	%rd4, %r1, 4;
	add.s64 	%rd5, %rd3, %rd4;
	ld.global.u32 	%r13, [%rd5];
	add.s32 	%r14, %r11, %r1;
	shl.b32 	%r15, %r14, 2;
	mov.u32 	%r16, _ZZ6preSumPiS_iE5s_num;
	add.s32 	%r17, %r16, %r15;
	st.shared.u32 	[%r17], %r13;
	shl.b32 	%r18, %r1, 2;
	add.s32 	%r2, %r16, %r18;
	st.shared.u32 	[%r2], %r13;
	bar.sync 	0;
	setp.lt.s32 	%p1, %r11, 2;
	mov.b32 	%r44, 0;
	@%p1 bra 	$L__BB0_6;
	mov.b32 	%r42, 0;
	mov.b32 	%r41, 1;
$L__BB0_2:
	xor.b32  	%r44, %r42, 1;
	setp.lt.u32 	%p2, %r1, %r41;
	@%p2 bra 	$L__BB0_4;
	mul.lo.s32 	%r21, %r42, %r11;
	add.s32 	%r22, %r21, %r1;
	shl.b32 	%r23, %r21, 2;
	add.s32 	%r24, %r2, %r23;
	ld.shared.u32 	%r25, [%r24];
	sub.s32 	%r26, %r22, %r41;
	shl.b32 	%r27, %r26, 2;
	add.s32 	%r29, %r16, %r27;
	ld.shared.u32 	%r30, [%r29];
	add.s32 	%r43, %r30, %r25;
	bra.uni 	$L__BB0_5;
$L__BB0_4:
	mul.lo.s32 	%r31, %r42, %r11;
	shl.b32 	%r32, %r31, 2;
	add.s32 	%r33, %r2, %r32;
	ld.shared.u32 	%r43, [%r33];
$L__BB0_5:
	mul.lo.s32 	%r34, %r44, %r11;
	shl.b32 	%r35, %r34, 2;
	add.s32 	%r36, %r2, %r35;
	st.shared.u32 	[%r36], %r43;
	bar.sync 	0;
	shl.b32 	%r41, %r41, 1;
	setp.lt.s32 	%p3, %r41, %r11;
	mov.u32 	%r42, %r44;
	@%p3 bra 	$L__BB0_2;
$L__BB0_6:
	cvta.to.global.u64 	%rd6, %rd1;
	mul.lo.s32 	%r37, %r44, %r11;
	shl.b32 	%r38, %r37, 2;
	add.s32 	%r39, %r2, %r38;
	ld.shared.u32 	%r40, [%r39];
	add.s64 	%rd8, %rd6, %rd4;
	st.global.u32 	[%rd8], %r40;
	ret;

}


// ===== COMPILED SASS (sm_100) =====

	.target	sm_100

	.elftype	@"ET_EXEC"


//--------------------- .note.nv.tkinfo           --------------------------
	.section	.note.nv.tkinfo,"",@"SHT_NOTE"
	.sectionflags	@"SHF_NOTE_NV_TKINFO"
	.tkinfo
        /*0018*/ 	.word	0x00000002
        /*0030*/ 	.string	""
        /*0030*/ 	.string	"ptxas"
        /*0030*/ 	.string	"Cuda compilation tools, release 13.0, V13.0.88"
        /*0030*/ 	.string	"Build cuda_13.0.r13.0/compiler.36424714_0"
        /*0030*/ 	.string	"-arch sm_100 -m 64 "



//--------------------- .note.nv.cuinfo           --------------------------
	.section	.note.nv.cuinfo,"",@"SHT_NOTE"
	.sectionflags	@"SHF_NOTE_NV_CUINFO"
        /*0018*/ 	.short	0x0002
        /*001a*/ 	.short	0x0064
        /*001c*/ 	.short	0x0082
	.zero		2


//--------------------- .nv.info                  --------------------------
	.section	.nv.info,"",@"SHT_CUDA_INFO"
	.align	4


	//----- nvinfo : EIATTR_REGCOUNT
	.align		4
        /*0000*/ 	.byte	0x04, 0x2f
        /*0002*/ 	.short	(.L_1 - .L_0)
	.align		4
.L_0:
        /*0004*/ 	.word	index@(_Z6preSumPiS_i)
        /*0008*/ 	.word	0x0000000e


	//----- nvinfo : EIATTR_FRAME_SIZE
	.align		4
.L_1:
        /*000c*/ 	.byte	0x04, 0x11
        /*000e*/ 	.short	(.L_3 - .L_2)
	.align		4
.L_2:
        /*0010*/ 	.word	index@(_Z6preSumPiS_i)
        /*0014*/ 	.word	0x00000000


	//----- nvinfo : EIATTR_MIN_STACK_SIZE
	.align		4
.L_3:
        /*0018*/ 	.byte	0x04, 0x12
        /*001a*/ 	.short	(.L_5 - .L_4)
	.align		4
.L_4:
        /*001c*/ 	.word	index@(_Z6preSumPiS_i)
        /*0020*/ 	.word	0x00000000
.L_5:


//--------------------- .nv.compat                --------------------------
	.section	.nv.compat,"",@"SHT_CUDA_COMPAT_INFO"
	.align	4
        /*0000*/ 	.byte	0x02, 0x09, 0x00, 0x00, 0x02, 0x02, 0x01, 0x00, 0x02, 0x05, 0x05, 0x00, 0x03, 0x07, 0x01, 0x01
        /*0010*/ 	.byte	0x02, 0x03, 0x00, 0x00, 0x02, 0x06, 0x01, 0x00, 0x04, 0x0b, 0x08, 0x00, 0x09, 0x00, 0x00, 0x00
        /*0020*/ 	.byte	0x00, 0x00, 0x00, 0x00


//--------------------- .nv.info._Z6preSumPiS_i   --------------------------
	.section	.nv.info._Z6preSumPiS_i,"",@"SHT_CUDA_INFO"
	.sectionflags	@""
	.align	4


	//----- nvinfo : EIATTR_CUDA_API_VERSION
	.align		4
        /*0000*/ 	.byte	0x04, 0x37
        /*0002*/ 	.short	(.L_7 - .L_6)
.L_6:
        /*0004*/ 	.word	0x00000082


	//----- nvinfo : EIATTR_KPARAM_INFO
	.align		4
.L_7:
        /*0008*/ 	.byte	0x04, 0x17
        /*000a*/ 	.short	(.L_9 - .L_8)
.L_8:
        /*000c*/ 	.word	0x00000000
        /*0010*/ 	.short	0x0002
        /*0012*/ 	.short	0x0010
        /*0014*/ 	.byte	0x00, 0xf0, 0x11, 0x00


	//----- nvinfo : EIATTR_KPARAM_INFO
	.align		4
.L_9:
        /*0018*/ 	.byte	0x04, 0x17
        /*001a*/ 	.short	(.L_11 - .L_10)
.L_10:
        /*001c*/ 	.word	0x00000000
        /*0020*/ 	.short	0x0001
        /*0022*/ 	.short	0x0008
        /*0024*/ 	.byte	0x00, 0xf5, 0x21, 0x00


	//----- nvinfo : EIATTR_KPARAM_INFO
	.align		4
.L_11:
        /*0028*/ 	.byte	0x04, 0x17
        /*002a*/ 	.short	(.L_13 - .L_12)
.L_12:
        /*002c*/ 	.word	0x00000000
        /*0030*/ 	.short	0x0000
        /*0032*/ 	.short	0x0000
        /*0034*/ 	.byte	0x00, 0xf5, 0x21, 0x00


	//----- nvinfo : EIATTR_SPARSE_MMA_MASK
	.align		4
.L_13:
        /*0038*/ 	.byte	0x03, 0x50
        /*003a*/ 	.short	0x0000


	//----- nvinfo : EIATTR_MAXREG_COUNT
	.align		4
        /*003c*/ 	.byte	0x03, 0x1b
        /*003e*/ 	.short	0x00ff


	//----- nvinfo : EIATTR_NUM_BARRIERS
	.align		4
        /*0040*/ 	.byte	0x02, 0x4c
        /*0042*/ 	.byte	0x01
	.zero		1


	//----- nvinfo : EIATTR_MERCURY_ISA_VERSION
	.align		4
        /*0044*/ 	.byte	0x03, 0x5f
        /*0046*/ 	.short	0x0101


	//----- nvinfo : EIATTR_VRC_CTA_INIT_COUNT
	.align		4
        /*0048*/ 	.byte	0x02, 0x4a
	.zero		1
	.zero		1


	//----- nvinfo : EIATTR_EXIT_INSTR_OFFSETS
	.align		4
        /*004c*/ 	.byte	0x04, 0x1c
        /*004e*/ 	.short	(.L_15 - .L_14)


	//   ....[0]....
.L_14:
        /*0050*/ 	.word	0x00000390


	//----- nvinfo : EIATTR_CRS_STACK_SIZE
	.align		4
.L_15:
        /*0054*/ 	.byte	0x04, 0x1e
        /*0056*/ 	.short	(.L_17 - .L_16)
.L_16:
        /*0058*/ 	.word	0x00000000


	//----- nvinfo : EIATTR_CBANK_PARAM_SIZE
	.align		4
.L_17:
        /*005c*/ 	.byte	0x03, 0x19
        /*005e*/ 	.short	0x0014


	//----- nvinfo : EIATTR_PARAM_CBANK
	.align		4
        /*0060*/ 	.byte	0x04, 0x0a
        /*0062*/ 	.short	(.L_19 - .L_18)
	.align		4
.L_18:
        /*0064*/ 	.word	index@(.nv.constant0._Z6preSumPiS_i)
        /*0068*/ 	.short	0x0380
        /*006a*/ 	.short	0x0014


	//----- nvinfo : EIATTR_SW_WAR
	.align		4
.L_19:
        /*006c*/ 	.byte	0x04, 0x36
        /*006e*/ 	.short	(.L_21 - .L_20)
.L_20:
        /*0070*/ 	.word	0x00000008
.L_21:


//--------------------- .nv.callgraph             --------------------------
	.section	.nv.callgraph,"",@"SHT_CUDA_CALLGRAPH"
	.align	4
	.sectionentsize	8
	.align		4
        /*0000*/ 	.word	0x00000000
	.align		4
        /*0004*/ 	.word	0xffffffff
	.align		4
        /*0008*/ 	.word	0x00000000
	.align		4
        /*000c*/ 	.word	0xfffffffe
	.align		4
        /*0010*/ 	.word	0x00000000
	.align		4
        /*0014*/ 	.word	0xfffffffd
	.align		4
        /*0018*/ 	.word	0x00000000
	.align		4
        /*001c*/ 	.word	0xfffffffc


//--------------------- .text._Z6preSumPiS_i      --------------------------
	.section	.text._Z6preSumPiS_i,"ax",@progbits
	.align	128
        .global         _Z6preSumPiS_i
        .type           _Z6preSumPiS_i,@function
        .size           _Z6preSumPiS_i,(.L_x_6 - _Z6preSumPiS_i)
        .other          _Z6preSumPiS_i,@"STO_CUDA_ENTRY STV_DEFAULT"
_Z6preSumPiS_i:
.text._Z6preSumPiS_i:
[----:B------:R-:W-:Y:S01]  /*0000*/  LDC R1, c[0x0][0x37c] ;  /* 0x0000df00ff017b82 */ /* 0x000fe20000000800 */
[----:B------:R-:W0:Y:S07]  /*0010*/  S2R R9, SR_TID.X ;  /* 0x0000000000097919 */ /* 0x000e2e0000002100 */
[----:B------:R-:W0:Y:S01]  /*0020*/  LDC.64 R2, c[0x0][0x380] ;  /* 0x0000e000ff027b82 */ /* 0x000e220000000a00 */
[----:B------:R-:W1:Y:S01]  /*0030*/  LDCU.64 UR6, c[0x0][0x358] ;  /* 0x00006b00ff0677ac */ /* 0x000e620008000a00 */
[----:B------:R-:W2:Y:S01]  /*0040*/  LDCU UR8, c[0x0][0x390] ;  /* 0x00007200ff0877ac */ /* 0x000ea20008000800 */
[----:B0-----:R-:W-:-:S06]  /*0050*/  IMAD.WIDE.U32 R2, R9, 0x4, R2 ;  /* 0x0000000409027825 */ /* 0x001fcc00078e0002 */
[----:B-1----:R-:W3:Y:S01]  /*0060*/  LDG.E R2, desc[UR6][R2.64] ;  /* 0x0000000602027981 */ /* 0x002ee2000c1e1900 */
[----:B------:R-:W0:Y:S01]  /*0070*/  S2UR UR5, SR_CgaCtaId ;  /* 0x00000000000579c3 */ /* 0x000e220000008800 */
[----:B--2---:R-:W-:Y:S01]  /*0080*/  IMAD.U32 R11, RZ, RZ, UR8 ;  /* 0x00000008ff0b7e24 */ /* 0x004fe2000f8e00ff */
[----:B------:R-:W-:-:S03]  /*0090*/  UMOV UR4, 0x400 ;  /* 0x0000040000047882 */ /* 0x000fc60000000000 */
[----:B------:R-:W-:Y:S01]  /*00a0*/  IMAD.IADD R0, R9, 0x1, R11 ;  /* 0x0000000109007824 */ /* 0x000fe200078e020b */
[----:B------:R-:W-:Y:S01]  /*00b0*/  ISETP.GE.AND P0, PT, R11, 0x2, PT ;  /* 0x000000020b00780c */ /* 0x000fe20003f06270 */
[----:B0-----:R-:W-:-:S06]  /*00c0*/  ULEA UR4, UR5, UR4, 0x18 ;  /* 0x0000000405047291 */ /* 0x001fcc000f8ec0ff */
[----:B------:R-:W-:Y:S01]  /*00d0*/  LEA R5, R0, UR4, 0x2 ;  /* 0x0000000400057c11 */ /* 0x000fe2000f8e10ff */
[----:B------:R-:W-:Y:S01]  /*00e0*/  HFMA2 R0, -RZ, RZ, 0, 0 ;  /* 0x00000000ff007431 */ /* 0x000fe200000001ff */
[----:B------:R-:W-:-:S03]  /*00f0*/  LEA R7, R9, UR4, 0x2 ;  /* 0x0000000409077c11 */ /* 0x000fc6000f8e10ff */
[----:B---3--:R0:W-:Y:S04]  /*0100*/  STS [R5], R2 ;  /* 0x0000000205007388 */ /* 0x0081e80000000800 */
[----:B------:R0:W-:Y:S01]  /*0110*/  STS [R7], R2 ;  /* 0x0000000207007388 */ /* 0x0001e20000000800 */
[----:B------:R-:W-:Y:S06]  /*0120*/  BAR.SYNC.DEFER_BLOCKING 0x0 ;  /* 0x0000000000007b1d */ /* 0x000fec0000010000 */
[----:B------:R-:W-:Y:S05]  /*0130*/  @!P0 BRA `(.L_x_0) ;  /* 0x00000000007c8947 */ /* 0x000fea0003800000 */
[----:B------:R-:W-:Y:S01]  /*0140*/  BSSY.RECONVERGENT B0, `(.L_x_0) ;  /* 0x000001e000007945 */ /* 0x000fe20003800200 */
[----:B0-----:R-:W-:Y:S01]  /*0150*/  IMAD.MOV.U32 R2, RZ, RZ, RZ ;  /* 0x000000ffff027224 */ /* 0x001fe200078e00ff */
[----:B------:R-:W-:Y:S01]  /*0160*/  MOV R3, 0x1 ;  /* 0x0000000100037802 */ /* 0x000fe20000000f00 */
[----:B------:R-:W0:Y:S06]  /*0170*/  LDCU UR5, c[0x0][0x390] ;  /* 0x00007200ff0577ac */ /* 0x000e2c0008000800 */
.L_x_4:
[----:B------:R-:W-:Y:S01]  /*0180*/  ISETP.GE.U32.AND P0, PT, R9, R3, PT ;  /* 0x000000030900720c */ /* 0x000fe20003f06070 */
[----:B------:R-:W-:Y:S01]  /*0190*/  BSSY.RECONVERGENT B1, `(.L_x_1) ;  /* 0x0000010000017945 */ /* 0x000fe20003800200 */
[----:B------:R-:W-:-:S11]  /*01a0*/  LOP3.LUT R0, R2, 0x1, RZ, 0x3c, !PT ;  /* 0x0000000102007812 */ /* 0x000fd600078e3cff */
[----:B-1----:R-:W-:Y:S05]  /*01b0*/  @!P0 BRA `(.L_x_2) ;  /* 0x0000000000248947 */ /* 0x002fea0003800000 */
[----:B0-----:R-:W-:-:S04]  /*01c0*/  IMAD.U32 R11, RZ, RZ, UR5 ;  /* 0x00000005ff0b7e24 */ /* 0x001fc8000f8e00ff */
[----:B------:R-:W-:-:S05]  /*01d0*/  IMAD R2, R2, R11, RZ ;  /* 0x0000000b02027224 */ /* 0x000fca00078e02ff */
[----:B------:R-:W-:Y:S02]  /*01e0*/  IADD3 R4, PT, PT, -R3, R2, R9 ;  /* 0x0000000203047210 */ /* 0x000fe40007ffe109 */
[----:B------:R-:W-:Y:S02]  /*01f0*/  LEA R2, R2, R7, 0x2 ;  /* 0x0000000702027211 */ /* 0x000fe400078e10ff */
[----:B------:R-:W-:-:S04]  /*0200*/  LEA R4, R4, UR4, 0x2 ;  /* 0x0000000404047c11 */ /* 0x000fc8000f8e10ff */
[----:B------:R-:W-:Y:S04]  /*0210*/  LDS R2, [R2] ;  /* 0x0000000002027984 */ /* 0x000fe80000000800 */
[----:B------:R-:W0:Y:S02]  /*0220*/  LDS R5, [R4] ;  /* 0x0000000004057984 */ /* 0x000e240000000800 */
[----:B0-----:R-:W-:Y:S01]  /*0230*/  IMAD.IADD R5, R2, 0x1, R5 ;  /* 0x0000000102057824 */ /* 0x001fe200078e0205 */
[----:B------:R-:W-:Y:S06]  /*0240*/  BRA `(.L_x_3) ;  /* 0x0000000000107947 */ /* 0x000fec0003800000 */
.L_x_2:
[----:B0-----:R-:W-:-:S05]  /*0250*/  MOV R11, UR5 ;  /* 0x00000005000b7c02 */ /* 0x001fca0008000f00 */
[----:B------:R-:W-:-:S04]  /*0260*/  IMAD R2, R2, R11, RZ ;  /* 0x0000000b02027224 */ /* 0x000fc800078e02ff */
[----:B------:R-:W-:-:S05]  /*0270*/  IMAD R2, R2, 0x4, R7 ;  /* 0x0000000402027824 */ /* 0x000fca00078e0207 */
[----:B------:R0:W1:Y:S02]  /*0280*/  LDS R5, [R2] ;  /* 0x0000000002057984 */ /* 0x0000640000000800 */
.L_x_3:
[----:B------:R-:W-:Y:S05]  /*0290*/  BSYNC.RECONVERGENT B1 ;  /* 0x0000000000017941 */ /* 0x000fea0003800200 */
.L_x_1:
[----:B------:R-:W-:Y:S02]  /*02a0*/  IMAD.SHL.U32 R3, R3, 0x2, RZ ;  /* 0x0000000203037824 */ /* 0x000fe400078e00ff */
[----:B0-----:R-:W-:-:S03]  /*02b0*/  IMAD R2, R0, R11, RZ ;  /* 0x0000000b00027224 */ /* 0x001fc600078e02ff */
[----:B------:R-:W-:Y:S02]  /*02c0*/  ISETP.GE.AND P0, PT, R3, R11, PT ;  /* 0x0000000b0300720c */ /* 0x000fe40003f06270 */
[----:B------:R-:W-:Y:S02]  /*02d0*/  LEA R4, R2, R7, 0x2 ;  /* 0x0000000702047211 */ /* 0x000fe400078e10ff */
[----:B------:R-:W-:-:S03]  /*02e0*/  MOV R2, R0 ;  /* 0x0000000000027202 */ /* 0x000fc60000000f00 */
[----:B-1----:R1:W-:Y:S01]  /*02f0*/  STS [R4], R5 ;  /* 0x0000000504007388 */ /* 0x0023e20000000800 */
[----:B------:R-:W-:Y:S06]  /*0300*/  BAR.SYNC.DEFER_BLOCKING 0x0 ;  /* 0x0000000000007b1d */ /* 0x000fec0000010000 */
[----:B------:R-:W-:Y:S05]  /*0310*/  @!P0 BRA `(.L_x_4) ;  /* 0xfffffffc00988947 */ /* 0x000fea000383ffff */
[----:B------:R-:W-:Y:S05]  /*0320*/  BSYNC.RECONVERGENT B0 ;  /* 0x0000000000007941 */ /* 0x000fea0003800200 */
.L_x_0:
[----:B------:R-:W-:Y:S01]  /*0330*/  IMAD R0, R0, R11, RZ ;  /* 0x0000000b00007224 */ /* 0x000fe200078e02ff */
[----:B0-----:R-:W0:Y:S03]  /*0340*/  LDC.64 R2, c[0x0][0x388] ;  /* 0x0000e200ff027b82 */ /* 0x001e260000000a00 */
[----:B------:R-:W-:-:S05]  /*0350*/  IMAD R0, R0, 0x4, R7 ;  /* 0x0000000400007824 */ /* 0x000fca00078e0207 */
[----:B-1----:R-:W1:Y:S01]  /*0360*/  LDS R5, [R0] ;  /* 0x0000000000057984 */ /* 0x002e620000000800 */
[----:B0-----:R-:W-:-:S05]  /*0370*/  IMAD.WIDE.U32 R2, R9, 0x4, R2 ;  /* 0x0000000409027825 */ /* 0x001fca00078e0002 */
[----:B-1----:R-:W-:Y:S01]  /*0380*/  STG.E desc[UR6][R2.64], R5 ;  /* 0x0000000502007986 */ /* 0x002fe2000c101906 */
[----:B------:R-:W-:Y:S05]  /*0390*/  EXIT ;  /* 0x000000000000794d */ /* 0x000fea0003800000 */
.L_x_5:
[----:B------:R-:W-:-:S00]  /*03a0*/  BRA `(.L_x_5) ;  /* 0xfffffffc00fc7947 */ /* 0x000fc0000383ffff */
[----:B------:R-:W-:-:S00]  /*03b0*/  NOP ;  /* 0x0000000000007918 */ /* 0x000fc00000000000 */
        /* <DEDUP_REMOVED lines=12> */
.L_x_6:


//--------------------- .nv.shared._Z6preSumPiS_i --------------------------
	.section	.nv.shared._Z6preSumPiS_i,"aw",@nobits
	.sectionflags	@""
	.align	4
.nv.shared._Z6preSumPiS_i:
	.zero		1088


//--------------------- .nv.shared.reserved.0     --------------------------
	.section	.nv.shared.reserved.0,"aw",@nobits
	.weak		__nv_reservedSMEM_offset_0_alias
	.size		__nv_reservedSMEM_offset_0_alias, 0, 64
	.other		__nv_reservedSMEM_offset_0_alias,@"STO_CUDA_RESERVED_SHARED STV_DEFAULT"
__nv_reservedSMEM_offset_0_alias:
	.zero		0
	.zero		64


//--------------------- .nv.constant0._Z6preSumPiS_i --------------------------
	.section	.nv.constant0._Z6preSumPiS_i,"a",@progbits
	.sectionflags	@""
	.align	4
.nv.constant0._Z6preSumPiS_i:
	.zero		916


//--------------------- SYMBOLS --------------------------

	.type		.nv.reservedSmem.offset0,@object
	.size		.nv.reservedSmem.offset0,0x4
	.type		.nv.reservedSmem.cap,@object
	.size		.nv.reservedSmem.cap,0x4
